//
// Generated by NVIDIA NVVM Compiler
//
// Compiler Build ID: CL-36424714
// Cuda compilation tools, release 13.0, V13.0.88
// Based on NVVM 20.0.0
//

.version 9.0
.target sm_100
.address_size 64

	// .globl	_Z3mulPfS_S_Pi
// _ZZ9Array_AddPfS_fE8sh_array has been demoted

.visible .entry _Z3mulPfS_S_Pi(
	.param .u64 .ptr .align 1 _Z3mulPfS_S_Pi_param_0,
	.param .u64 .ptr .align 1 _Z3mulPfS_S_Pi_param_1,
	.param .u64 .ptr .align 1 _Z3mulPfS_S_Pi_param_2,
	.param .u64 .ptr .align 1 _Z3mulPfS_S_Pi_param_3
)
{
	.reg .pred 	%p<2>;
	.reg .b32 	%r<6>;
	.reg .b32 	%f<4>;
	.reg .b64 	%rd<13>;

	ld.param.u64 	%rd1, [_Z3mulPfS_S_Pi_param_0];
	ld.param.u64 	%rd2, [_Z3mulPfS_S_Pi_param_1];
	ld.param.u64 	%rd3, [_Z3mulPfS_S_Pi_param_2];
	ld.param.u64 	%rd4, [_Z3mulPfS_S_Pi_param_3];
	cvta.to.global.u64 	%rd5, %rd4;
	mov.u32 	%r2, %ctaid.x;
	mov.u32 	%r3, %ntid.x;
	mov.u32 	%r4, %tid.x;
	mad.lo.s32 	%r1, %r2, %r3, %r4;
	ld.global.u32 	%r5, [%rd5];
	setp.ge.s32 	%p1, %r1, %r5;
	@%p1 bra 	$L__BB0_2;
	cvta.to.global.u64 	%rd6, %rd1;
	cvta.to.global.u64 	%rd7, %rd2;
	cvta.to.global.u64 	%rd8, %rd3;
	mul.wide.s32 	%rd9, %r1, 4;
	add.s64 	%rd10, %rd6, %rd9;
	ld.global.f32 	%f1, [%rd10];
	add.s64 	%rd11, %rd7, %rd9;
	ld.global.f32 	%f2, [%rd11];
	mul.f32 	%f3, %f1, %f2;
	add.s64 	%rd12, %rd8, %rd9;
	st.global.f32 	[%rd12], %f3;
$L__BB0_2:
	ret;

}
	// .globl	_Z9Array_AddPfS_f
.visible .entry _Z9Array_AddPfS_f(
	.param .u64 .ptr .align 1 _Z9Array_AddPfS_f_param_0,
	.param .u64 .ptr .align 1 _Z9Array_AddPfS_f_param_1,
	.param .f32 _Z9Array_AddPfS_f_param_2
)
{
	.reg .pred 	%p<33>;
	.reg .b32 	%r<18>;
	.reg .b32 	%f<56>;
	.reg .b64 	%rd<9>;
	// demoted variable
	.shared .align 4 .b8 _ZZ9Array_AddPfS_fE8sh_array[4096];
	ld.param.u64 	%rd1, [_Z9Array_AddPfS_f_param_0];
	ld.param.u64 	%rd2, [_Z9Array_AddPfS_f_param_1];
	ld.param.f32 	%f2, [_Z9Array_AddPfS_f_param_2];
	mov.u32 	%r1, %ctaid.x;
	mov.u32 	%r5, %ntid.x;
	mov.u32 	%r2, %tid.x;
	mad.lo.s32 	%r3, %r1, %r5, %r2;
	cvt.rn.f32.s32 	%f1, %r3;
	setp.leu.f32 	%p1, %f2, %f1;
	shl.b32 	%r6, %r2, 2;
	mov.u32 	%r7, _ZZ9Array_AddPfS_fE8sh_array;
	add.s32 	%r4, %r7, %r6;
	@%p1 bra 	$L__BB1_2;
	cvta.to.global.u64 	%rd3, %rd2;
	mul.wide.s32 	%rd4, %r3, 4;
	add.s64 	%rd5, %rd3, %rd4;
	ld.global.f32 	%f3, [%rd5];
	st.shared.f32 	[%r4], %f3;
$L__BB1_2:
	bar.sync 	0;
	bar.sync 	0;
	add.s32 	%r8, %r3, 512;
	cvt.rn.f32.s32 	%f4, %r8;
	max.f32 	%f6, %f1, %f4;
	setp.ge.f32 	%p2, %f6, %f2;
	setp.gt.u32 	%p3, %r2, 511;
	or.pred  	%p4, %p3, %p2;
	@%p4 bra 	$L__BB1_4;
	ld.shared.f32 	%f7, [%r4+2048];
	ld.shared.f32 	%f8, [%r4];
	add.f32 	%f9, %f7, %f8;
	st.shared.f32 	[%r4], %f9;
$L__BB1_4:
	bar.sync 	0;
	add.s32 	%r9, %r3, 256;
	cvt.rn.f32.s32 	%f10, %r9;
	setp.gt.u32 	%p5, %r2, 255;
	max.f32 	%f11, %f10, %f1;
	setp.ge.f32 	%p6, %f11, %f2;
	or.pred  	%p7, %p6, %p5;
	@%p7 bra 	$L__BB1_6;
	ld.shared.f32 	%f12, [%r4+1024];
	ld.shared.f32 	%f13, [%r4];
	add.f32 	%f14, %f12, %f13;
	st.shared.f32 	[%r4], %f14;
$L__BB1_6:
	bar.sync 	0;
	add.s32 	%r10, %r3, 128;
	cvt.rn.f32.s32 	%f15, %r10;
	setp.gt.u32 	%p8, %r2, 127;
	max.f32 	%f16, %f15, %f1;
	setp.ge.f32 	%p9, %f16, %f2;
	or.pred  	%p10, %p9, %p8;
	@%p10 bra 	$L__BB1_8;
	ld.shared.f32 	%f17, [%r4+512];
	ld.shared.f32 	%f18, [%r4];
	add.f32 	%f19, %f17, %f18;
	st.shared.f32 	[%r4], %f19;
$L__BB1_8:
	bar.sync 	0;
	add.s32 	%r11, %r3, 64;
	cvt.rn.f32.s32 	%f20, %r11;
	setp.gt.u32 	%p11, %r2, 63;
	max.f32 	%f21, %f20, %f1;
	setp.ge.f32 	%p12, %f21, %f2;
	or.pred  	%p13, %p12, %p11;
	@%p13 bra 	$L__BB1_10;
	ld.shared.f32 	%f22, [%r4+256];
	ld.shared.f32 	%f23, [%r4];
	add.f32 	%f24, %f22, %f23;
	st.shared.f32 	[%r4], %f24;
$L__BB1_10:
	bar.sync 	0;
	add.s32 	%r12, %r3, 32;
	cvt.rn.f32.s32 	%f25, %r12;
	setp.gt.u32 	%p14, %r2, 31;
	max.f32 	%f26, %f25, %f1;
	setp.ge.f32 	%p15, %f26, %f2;
	or.pred  	%p16, %p15, %p14;
	@%p16 bra 	$L__BB1_12;
	ld.shared.f32 	%f27, [%r4+128];
	ld.shared.f32 	%f28, [%r4];
	add.f32 	%f29, %f27, %f28;
	st.shared.f32 	[%r4], %f29;
$L__BB1_12:
	bar.sync 	0;
	add.s32 	%r13, %r3, 16;
	cvt.rn.f32.s32 	%f30, %r13;
	setp.gt.u32 	%p17, %r2, 15;
	max.f32 	%f31, %f30, %f1;
	setp.ge.f32 	%p18, %f31, %f2;
	or.pred  	%p19, %p18, %p17;
	@%p19 bra 	$L__BB1_14;
	ld.shared.f32 	%f32, [%r4+64];
	ld.shared.f32 	%f33, [%r4];
	add.f32 	%f34, %f32, %f33;
	st.shared.f32 	[%r4], %f34;
$L__BB1_14:
	bar.sync 	0;
	add.s32 	%r14, %r3, 8;
	cvt.rn.f32.s32 	%f35, %r14;
	setp.gt.u32 	%p20, %r2, 7;
	max.f32 	%f36, %f35, %f1;
	setp.ge.f32 	%p21, %f36, %f2;
	or.pred  	%p22, %p21, %p20;
	@%p22 bra 	$L__BB1_16;
	ld.shared.f32 	%f37, [%r4+32];
	ld.shared.f32 	%f38, [%r4];
	add.f32 	%f39, %f37, %f38;
	st.shared.f32 	[%r4], %f39;
$L__BB1_16:
	bar.sync 	0;
	add.s32 	%r15, %r3, 4;
	cvt.rn.f32.s32 	%f40, %r15;
	setp.gt.u32 	%p23, %r2, 3;
	max.f32 	%f41, %f40, %f1;
	setp.ge.f32 	%p24, %f41, %f2;
	or.pred  	%p25, %p24, %p23;
	@%p25 bra 	$L__BB1_18;
	ld.shared.f32 	%f42, [%r4+16];
	ld.shared.f32 	%f43, [%r4];
	add.f32 	%f44, %f42, %f43;
	st.shared.f32 	[%r4], %f44;
$L__BB1_18:
	bar.sync 	0;
	add.s32 	%r16, %r3, 2;
	cvt.rn.f32.s32 	%f45, %r16;
	setp.gt.u32 	%p26, %r2, 1;
	max.f32 	%f46, %f45, %f1;
	setp.ge.f32 	%p27, %f46, %f2;
	or.pred  	%p28, %p27, %p26;
	@%p28 bra 	$L__BB1_20;
	ld.shared.f32 	%f47, [%r4+8];
	ld.shared.f32 	%f48, [%r4];
	add.f32 	%f49, %f47, %f48;
	st.shared.f32 	[%r4], %f49;
$L__BB1_20:
	bar.sync 	0;
	add.s32 	%r17, %r3, 1;
	cvt.rn.f32.s32 	%f50, %r17;
	max.f32 	%f51, %f1, %f50;
	setp.ge.f32 	%p29, %f51, %f2;
	setp.ne.s32 	%p30, %r2, 0;
	or.pred  	%p31, %p30, %p29;
	@%p31 bra 	$L__BB1_22;
	ld.shared.f32 	%f52, [_ZZ9Array_AddPfS_fE8sh_array+4];
	ld.shared.f32 	%f53, [%r4];
	add.f32 	%f54, %f52, %f53;
	st.shared.f32 	[%r4], %f54;
$L__BB1_22:
	setp.ne.s32 	%p32, %r2, 0;
	bar.sync 	0;
	@%p32 bra 	$L__BB1_24;
	ld.shared.f32 	%f55, [_ZZ9Array_AddPfS_fE8sh_array];
	cvta.to.global.u64 	%rd6, %rd1;
	mul.wide.u32 	%rd7, %r1, 4;
	add.s64 	%rd8, %rd6, %rd7;
	st.global.f32 	[%rd8], %f55;
$L__BB1_24:
	ret;

}


// ===== COMPILED SASS (sm_100) =====

	.target	sm_100

	.elftype	@"ET_EXEC"


//--------------------- .note.nv.tkinfo           --------------------------
	.section	.note.nv.tkinfo,"",@"SHT_NOTE"
	.sectionflags	@"SHF_NOTE_NV_TKINFO"
	.tkinfo
        /*0018*/ 	.word	0x00000002
        /*0030*/ 	.string	""
        /*0030*/ 	.string	"ptxas"
        /*0030*/ 	.string	"Cuda compilation tools, release 13.0, V13.0.88"
        /*0030*/ 	.string	"Build cuda_13.0.r13.0/compiler.36424714_0"
        /*0030*/ 	.string	"-arch sm_100 -m 64 "



//--------------------- .note.nv.cuinfo           --------------------------
	.section	.note.nv.cuinfo,"",@"SHT_NOTE"
	.sectionflags	@"SHF_NOTE_NV_CUINFO"
        /*0018*/ 	.short	0x0002
        /*001a*/ 	.short	0x0064
        /*001c*/ 	.short	0x0082
	.zero		2


//--------------------- .nv.info                  --------------------------
	.section	.nv.info,"",@"SHT_CUDA_INFO"
	.align	4


	//----- nvinfo : EIATTR_REGCOUNT
	.align		4
        /*0000*/ 	.byte	0x04, 0x2f
        /*0002*/ 	.short	(.L_1 - .L_0)
	.align		4
.L_0:
        /*0004*/ 	.word	index@(_Z3mulPfS_S_Pi)
        /*0008*/ 	.word	0x0000000c


	//----- nvinfo : EIATTR_FRAME_SIZE
	.align		4
.L_1:
        /*000c*/ 	.byte	0x04, 0x11
        /*000e*/ 	.short	(.L_3 - .L_2)
	.align		4
.L_2:
        /*0010*/ 	.word	index@(_Z3mulPfS_S_Pi)
        /*0014*/ 	.word	0x00000000


	//----- nvinfo : EIATTR_REGCOUNT
	.align		4
.L_3:
        /*0018*/ 	.byte	0x04, 0x2f
        /*001a*/ 	.short	(.L_5 - .L_4)
	.align		4
.L_4:
        /*001c*/ 	.word	index@(_Z9Array_AddPfS_f)
        /*0020*/ 	.word	0x0000000c


	//----- nvinfo : EIATTR_FRAME_SIZE
	.align		4
.L_5:
        /*0024*/ 	.byte	0x04, 0x11
        /*0026*/ 	.short	(.L_7 - .L_6)
	.align		4
.L_6:
        /*0028*/ 	.word	index@(_Z9Array_AddPfS_f)
        /*002c*/ 	.word	0x00000000


	//----- nvinfo : EIATTR_MIN_STACK_SIZE
	.align		4
.L_7:
        /*0030*/ 	.byte	0x04, 0x12
        /*0032*/ 	.short	(.L_9 - .L_8)
	.align		4
.L_8:
        /*0034*/ 	.word	index@(_Z9Array_AddPfS_f)
        /*0038*/ 	.word	0x00000000


	//----- nvinfo : EIATTR_MIN_STACK_SIZE
	.align		4
.L_9:
        /*003c*/ 	.byte	0x04, 0x12
        /*003e*/ 	.short	(.L_11 - .L_10)
	.align		4
.L_10:
        /*0040*/ 	.word	index@(_Z3mulPfS_S_Pi)
        /*0044*/ 	.word	0x00000000
.L_11:


//--------------------- .nv.compat                --------------------------
	.section	.nv.compat,"",@"SHT_CUDA_COMPAT_INFO"
	.align	4
        /*0000*/ 	.byte	0x02, 0x09, 0x00, 0x00, 0x02, 0x02, 0x01, 0x00, 0x02, 0x05, 0x05, 0x00, 0x03, 0x07, 0x01, 0x01
        /*0010*/ 	.byte	0x02, 0x03, 0x00, 0x00, 0x02, 0x06, 0x01, 0x00, 0x04, 0x0b, 0x08, 0x00, 0x09, 0x00, 0x00, 0x00
        /*0020*/ 	.byte	0x00, 0x00, 0x00, 0x00


//--------------------- .nv.info._Z9Array_AddPfS_f --------------------------
	.section	.nv.info._Z9Array_AddPfS_f,"",@"SHT_CUDA_INFO"
	.sectionflags	@""
	.align	4


	//----- nvinfo : EIATTR_CUDA_API_VERSION
	.align		4
        /*0000*/ 	.byte	0x04, 0x37
        /*0002*/ 	.short	(.L_13 - .L_12)
.L_12:
        /*0004*/ 	.word	0x00000082


	//----- nvinfo : EIATTR_KPARAM_INFO
	.align		4
.L_13:
        /*0008*/ 	.byte	0x04, 0x17
        /*000a*/ 	.short	(.L_15 - .L_14)
.L_14:
        /*000c*/ 	.word	0x00000000
        /*0010*/ 	.short	0x0002
        /*0012*/ 	.short	0x0010
        /*0014*/ 	.byte	0x00, 0xf0, 0x11, 0x00


	//----- nvinfo : EIATTR_KPARAM_INFO
	.align		4
.L_15:
        /*0018*/ 	.byte	0x04, 0x17
        /*001a*/ 	.short	(.L_17 - .L_16)
.L_16:
        /*001c*/ 	.word	0x00000000
        /*0020*/ 	.short	0x0001
        /*0022*/ 	.short	0x0008
        /*0024*/ 	.byte	0x00, 0xf5, 0x21, 0x00


	//----- nvinfo : EIATTR_KPARAM_INFO
	.align		4
.L_17:
        /*0028*/ 	.byte	0x04, 0x17
        /*002a*/ 	.short	(.L_19 - .L_18)
.L_18:
        /*002c*/ 	.word	0x00000000
        /*0030*/ 	.short	0x0000
        /*0032*/ 	.short	0x0000
        /*0034*/ 	.byte	0x00, 0xf5, 0x21, 0x00


	//----- nvinfo : EIATTR_SPARSE_MMA_MASK
	.align		4
.L_19:
        /*0038*/ 	.byte	0x03, 0x50
        /*003a*/ 	.short	0x0000


	//----- nvinfo : EIATTR_MAXREG_COUNT
	.align		4
        /*003c*/ 	.byte	0x03, 0x1b
        /*003e*/ 	.short	0x00ff


	//----- nvinfo : EIATTR_NUM_BARRIERS
	.align		4
        /*0040*/ 	.byte	0x02, 0x4c
        /*0042*/ 	.byte	0x01
	.zero		1


	//----- nvinfo : EIATTR_MERCURY_ISA_VERSION
	.align		4
        /*0044*/ 	.byte	0x03, 0x5f
        /*0046*/ 	.short	0x0101


	//----- nvinfo : EIATTR_VRC_CTA_INIT_COUNT
	.align		4
        /*0048*/ 	.byte	0x02, 0x4a
	.zero		1
	.zero		1


	//----- nvinfo : EIATTR_EXIT_INSTR_OFFSETS
	.align		4
        /*004c*/ 	.byte	0x04, 0x1c
        /*004e*/ 	.short	(.L_21 - .L_20)


	//   ....[0]....
.L_20:
        /*0050*/ 	.word	0x00000780


	//   ....[1]....
        /*0054*/ 	.word	0x000007d0


	//----- nvinfo : EIATTR_CBANK_PARAM_SIZE
	.align		4
.L_21:
        /*0058*/ 	.byte	0x03, 0x19
        /*005a*/ 	.short	0x0014


	//----- nvinfo : EIATTR_PARAM_CBANK
	.align		4
        /*005c*/ 	.byte	0x04, 0x0a
        /*005e*/ 	.short	(.L_23 - .L_22)
	.align		4
.L_22:
        /*0060*/ 	.word	index@(.nv.constant0._Z9Array_AddPfS_f)
        /*0064*/ 	.short	0x0380
        /*0066*/ 	.short	0x0014


	//----- nvinfo : EIATTR_SW_WAR
	.align		4
.L_23:
        /*0068*/ 	.byte	0x04, 0x36
        /*006a*/ 	.short	(.L_25 - .L_24)
.L_24:
        /*006c*/ 	.word	0x00000008
.L_25:


//--------------------- .nv.info._Z3mulPfS_S_Pi   --------------------------
	.section	.nv.info._Z3mulPfS_S_Pi,"",@"SHT_CUDA_INFO"
	.sectionflags	@""
	.align	4


	//----- nvinfo : EIATTR_CUDA_API_VERSION
	.align		4
        /*0000*/ 	.byte	0x04, 0x37
        /*0002*/ 	.short	(.L_27 - .L_26)
.L_26:
        /*0004*/ 	.word	0x00000082


	//----- nvinfo : EIATTR_KPARAM_INFO
	.align		4
.L_27:
        /*0008*/ 	.byte	0x04, 0x17
        /*000a*/ 	.short	(.L_29 - .L_28)
.L_28:
        /*000c*/ 	.word	0x00000000
        /*0010*/ 	.short	0x0003
        /*0012*/ 	.short	0x0018
        /*0014*/ 	.byte	0x00, 0xf5, 0x21, 0x00


	//----- nvinfo : EIATTR_KPARAM_INFO
	.align		4
.L_29:
        /*0018*/ 	.byte	0x04, 0x17
        /*001a*/ 	.short	(.L_31 - .L_30)
.L_30:
        /*001c*/ 	.word	0x00000000
        /*0020*/ 	.short	0x0002
        /*0022*/ 	.short	0x0010
        /*0024*/ 	.byte	0x00, 0xf5, 0x21, 0x00


	//----- nvinfo : EIATTR_KPARAM_INFO
	.align		4
.L_31:
        /*0028*/ 	.byte	0x04, 0x17
        /*002a*/ 	.short	(.L_33 - .L_32)
.L_32:
        /*002c*/ 	.word	0x00000000
        /*0030*/ 	.short	0x0001
        /*0032*/ 	.short	0x0008
        /*0034*/ 	.byte	0x00, 0xf5, 0x21, 0x00


	//----- nvinfo : EIATTR_KPARAM_INFO
	.align		4
.L_33:
        /*0038*/ 	.byte	0x04, 0x17
        /*003a*/ 	.short	(.L_35 - .L_34)
.L_34:
        /*003c*/ 	.word	0x00000000
        /*0040*/ 	.short	0x0000
        /*0042*/ 	.short	0x0000
        /*0044*/ 	.byte	0x00, 0xf5, 0x21, 0x00


	//----- nvinfo : EIATTR_SPARSE_MMA_MASK
	.align		4
.L_35:
        /*0048*/ 	.byte	0x03, 0x50
        /*004a*/ 	.short	0x0000


	//----- nvinfo : EIATTR_MAXREG_COUNT
	.align		4
        /*004c*/ 	.byte	0x03, 0x1b
        /*004e*/ 	.short	0x00ff


	//----- nvinfo : EIATTR_MERCURY_ISA_VERSION
	.align		4
        /*0050*/ 	.byte	0x03, 0x5f
        /*0052*/ 	.short	0x0101


	//----- nvinfo : EIATTR_VRC_CTA_INIT_COUNT
	.align		4
        /*0054*/ 	.byte	0x02, 0x4a
	.zero		1
	.zero		1


	//----- nvinfo : EIATTR_EXIT_INSTR_OFFSETS
	.align		4
        /*0058*/ 	.byte	0x04, 0x1c
        /*005a*/ 	.short	(.L_37 - .L_36)


	//   ....[0]....
.L_36:
        /*005c*/ 	.word	0x00000090


	//   ....[1]....
        /*0060*/ 	.word	0x00000140


	//----- nvinfo : EIATTR_CBANK_PARAM_SIZE
	.align		4
.L_37:
        /*0064*/ 	.byte	0x03, 0x19
        /*0066*/ 	.short	0x0020


	//----- nvinfo : EIATTR_PARAM_CBANK
	.align		4
        /*0068*/ 	.byte	0x04, 0x0a
        /*006a*/ 	.short	(.L_39 - .L_38)
	.align		4
.L_38:
        /*006c*/ 	.word	index@(.nv.constant0._Z3mulPfS_S_Pi)
        /*0070*/ 	.short	0x0380
        /*0072*/ 	.short	0x0020


	//----- nvinfo : EIATTR_SW_WAR
	.align		4
.L_39:
        /*0074*/ 	.byte	0x04, 0x36
        /*0076*/ 	.short	(.L_41 - .L_40)
.L_40:
        /*0078*/ 	.word	0x00000008
.L_41:


//--------------------- .nv.callgraph             --------------------------
	.section	.nv.callgraph,"",@"SHT_CUDA_CALLGRAPH"
	.align	4
	.sectionentsize	8
	.align		4
        /*0000*/ 	.word	0x00000000
	.align		4
        /*0004*/ 	.word	0xffffffff
	.align		4
        /*0008*/ 	.word	0x00000000
	.align		4
        /*000c*/ 	.word	0xfffffffe
	.align		4
        /*0010*/ 	.word	0x00000000
	.align		4
        /*0014*/ 	.word	0xfffffffd
	.align		4
        /*0018*/ 	.word	0x00000000
	.align		4
        /*001c*/ 	.word	0xfffffffc


//--------------------- .text._Z9Array_AddPfS_f   --------------------------
	.section	.text._Z9Array_AddPfS_f,"ax",@progbits
	.align	128
        .global         _Z9Array_AddPfS_f
        .type           _Z9Array_AddPfS_f,@function
        .size           _Z9Array_AddPfS_f,(.L_x_2 - _Z9Array_AddPfS_f)
        .other          _Z9Array_AddPfS_f,@"STO_CUDA_ENTRY STV_DEFAULT"
_Z9Array_AddPfS_f:
.text._Z9Array_AddPfS_f:
[----:B------:R-:W-:Y:S01]  /*0000*/  LDC R1, c[0x0][0x37c] ;  /* 0x0000df00ff017b82 */ /* 0x000fe20000000800 */
[----:B------:R-:W0:Y:S01]  /*0010*/  S2R R0, SR_CTAID.X ;  /* 0x0000000000007919 */ /* 0x000e220000002500 */
[----:B------:R-:W0:Y:S01]  /*0020*/  LDCU UR4, c[0x0][0x360] ;  /* 0x00006c00ff0477ac */ /* 0x000e220008000800 */
[----:B------:R-:W0:Y:S01]  /*0030*/  S2R R3, SR_TID.X ;  /* 0x0000000000037919 */ /* 0x000e220000002100 */
[----:B------:R-:W1:Y:S01]  /*0040*/  LDCU UR8, c[0x0][0x390] ;  /* 0x00007200ff0877ac */ /* 0x000e620008000800 */
[----:B------:R-:W2:Y:S01]  /*0050*/  LDCU.64 UR6, c[0x0][0x358] ;  /* 0x00006b00ff0677ac */ /* 0x000ea20008000a00 */
[----:B0-----:R-:W-:-:S05]  /*0060*/  IMAD R4, R0, UR4, R3 ;  /* 0x0000000400047c24 */ /* 0x001fca000f8e0203 */
[----:B------:R-:W-:-:S04]  /*0070*/  I2FP.F32.S32 R2, R4 ;  /* 0x0000000400027245 */ /* 0x000fc80000201400 */
[----:B-1----:R-:W-:-:S13]  /*0080*/  FSETP.GEU.AND P1, PT, R2, UR8, PT ;  /* 0x0000000802007c0b */ /* 0x002fda000bf2e000 */
[----:B------:R-:W0:Y:S02]  /*0090*/  @!P1 LDC.64 R6, c[0x0][0x388] ;  /* 0x0000e200ff069b82 */ /* 0x000e240000000a00 */
[----:B0-----:R-:W-:-:S06]  /*00a0*/  @!P1 IMAD.WIDE R6, R4, 0x4, R6 ;  /* 0x0000000404069825 */ /* 0x001fcc00078e0206 */
[----:B--2---:R-:W2:Y:S01]  /*00b0*/  @!P1 LDG.E R6, desc[UR6][R6.64] ;  /* 0x0000000606069981 */ /* 0x004ea2000c1e1900 */
[----:B------:R-:W0:Y:S01]  /*00c0*/  S2UR UR5, SR_CgaCtaId ;  /* 0x00000000000579c3 */ /* 0x000e220000008800 */
[C---:B------:R-:W-:Y:S01]  /*00d0*/  VIADD R5, R4.reuse, 0x200 ;  /* 0x0000020004057836 */ /* 0x040fe20000000000 */
[----:B------:R-:W-:Y:S01]  /*00e0*/  UMOV UR4, 0x400 ;  /* 0x0000040000047882 */ /* 0x000fe20000000000 */
[----:B------:R-:W-:-:S03]  /*00f0*/  VIADD R9, R4, 0x100 ;  /* 0x0000010004097836 */ /* 0x000fc60000000000 */
[----:B------:R-:W-:Y:S02]  /*0100*/  I2FP.F32.S32 R5, R5 ;  /* 0x0000000500057245 */ /* 0x000fe40000201400 */
[----:B------:R-:W-:Y:S02]  /*0110*/  I2FP.F32.S32 R9, R9 ;  /* 0x0000000900097245 */ /* 0x000fe40000201400 */
[C---:B------:R-:W-:Y:S02]  /*0120*/  FMNMX R5, R2.reuse, R5, !PT ;  /* 0x0000000502057209 */ /* 0x040fe40007800000 */
[----:B------:R-:W-:Y:S02]  /*0130*/  FMNMX R9, R2, R9, !PT ;  /* 0x0000000902097209 */ /* 0x000fe40007800000 */
[----:B------:R-:W-:-:S04]  /*0140*/  FSETP.GE.AND P0, PT, R5, UR8, PT ;  /* 0x0000000805007c0b */ /* 0x000fc8000bf06000 */
[----:B------:R-:W-:Y:S01]  /*0150*/  ISETP.GT.U32.OR P0, PT, R3, 0x1ff, P0 ;  /* 0x000001ff0300780c */ /* 0x000fe20000704470 */
[----:B0-----:R-:W-:-:S06]  /*0160*/  ULEA UR4, UR5, UR4, 0x18 ;  /* 0x0000000405047291 */ /* 0x001fcc000f8ec0ff */
[----:B------:R-:W-:-:S05]  /*0170*/  LEA R5, R3, UR4, 0x2 ;  /* 0x0000000403057c11 */ /* 0x000fca000f8e10ff */
[----:B--2---:R-:W-:Y:S01]  /*0180*/  @!P1 STS [R5], R6 ;  /* 0x0000000605009388 */ /* 0x004fe20000000800 */
[----:B------:R-:W-:Y:S08]  /*0190*/  BAR.SYNC.DEFER_BLOCKING 0x0 ;  /* 0x0000000000007b1d */ /* 0x000ff00000010000 */
[----:B------:R-:W-:Y:S01]  /*01a0*/  BAR.SYNC.DEFER_BLOCKING 0x0 ;  /* 0x0000000000007b1d */ /* 0x000fe20000010000 */
[----:B------:R-:W-:-:S04]  /*01b0*/  ISETP.GT.U32.AND P1, PT, R3, 0xff, PT ;  /* 0x000000ff0300780c */ /* 0x000fc80003f24070 */
[----:B------:R-:W-:Y:S01]  /*01c0*/  FSETP.GE.OR P1, PT, R9, UR8, P1 ;  /* 0x0000000809007c0b */ /* 0x000fe20008f26400 */
[----:B------:R-:W-:-:S05]  /*01d0*/  VIADD R9, R4, 0x80 ;  /* 0x0000008004097836 */ /* 0x000fca0000000000 */
[----:B------:R-:W-:-:S04]  /*01e0*/  I2FP.F32.S32 R9, R9 ;  /* 0x0000000900097245 */ /* 0x000fc80000201400 */
[----:B------:R-:W-:Y:S01]  /*01f0*/  FMNMX R9, R2, R9, !PT ;  /* 0x0000000902097209 */ /* 0x000fe20007800000 */
[----:B------:R-:W-:Y:S04]  /*0200*/  @!P0 LDS R7, [R5+0x800] ;  /* 0x0008000005078984 */ /* 0x000fe80000000800 */
[----:B------:R-:W0:Y:S02]  /*0210*/  @!P0 LDS R8, [R5] ;  /* 0x0000000005088984 */ /* 0x000e240000000800 */
[----:B0-----:R-:W-:-:S05]  /*0220*/  @!P0 FADD R8, R7, R8 ;  /* 0x0000000807088221 */ /* 0x001fca0000000000 */
[----:B------:R-:W-:Y:S01]  /*0230*/  @!P0 STS [R5], R8 ;  /* 0x0000000805008388 */ /* 0x000fe20000000800 */
        /* <DEDUP_REMOVED lines=53> */
[C---:B------:R-:W-:Y:S02]  /*0590*/  VIADD R9, R4.reuse, 0x2 ;  /* 0x0000000204097836 */ /* 0x040fe40000000000 */
[----:B------:R-:W-:-:S03]  /*05a0*/  VIADD R4, R4, 0x1 ;  /* 0x0000000104047836 */ /* 0x000fc60000000000 */
        /* <DEDUP_REMOVED lines=8> */
[----:B------:R-:W-:Y:S02]  /*0630*/  FSETP.GE.OR P0, PT, R9, UR8, P0 ;  /* 0x0000000809007c0b */ /* 0x000fe40008706400 */
[----:B------:R-:W-:-:S04]  /*0640*/  I2FP.F32.S32 R9, R4 ;  /* 0x0000000400097245 */ /* 0x000fc80000201400 */
[----:B------:R-:W-:Y:S01]  /*0650*/  FMNMX R9, R2, R9, !PT ;  /* 0x0000000902097209 */ /* 0x000fe20007800000 */
[----:B------:R-:W-:Y:S04]  /*0660*/  @!P1 LDS R6, [R5+0x10] ;  /* 0x0000100005069984 */ /* 0x000fe80000000800 */
[----:B------:R-:W0:Y:S02]  /*0670*/  @!P1 LDS R7, [R5] ;  /* 0x0000000005079984 */ /* 0x000e240000000800 */
[----:B0-----:R-:W-:-:S05]  /*0680*/  @!P1 FADD R6, R6, R7 ;  /* 0x0000000706069221 */ /* 0x001fca0000000000 */
[----:B------:R-:W-:Y:S01]  /*0690*/  @!P1 STS [R5], R6 ;  /* 0x0000000605009388 */ /* 0x000fe20000000800 */
[----:B------:R-:W-:Y:S01]  /*06a0*/  BAR.SYNC.DEFER_BLOCKING 0x0 ;  /* 0x0000000000007b1d */ /* 0x000fe20000010000 */
[----:B------:R-:W-:-:S04]  /*06b0*/  FSETP.GE.AND P1, PT, R9, UR8, PT ;  /* 0x0000000809007c0b */ /* 0x000fc8000bf26000 */
[----:B------:R-:W-:Y:S01]  /*06c0*/  ISETP.NE.OR P1, PT, R3, RZ, P1 ;  /* 0x000000ff0300720c */ /* 0x000fe20000f25670 */
[----:B------:R-:W-:Y:S04]  /*06d0*/  @!P0 LDS R7, [R5+0x8] ;  /* 0x0000080005078984 */ /* 0x000fe80000000800 */
[----:B------:R-:W0:Y:S02]  /*06e0*/  @!P0 LDS R8, [R5] ;  /* 0x0000000005088984 */ /* 0x000e240000000800 */
[----:B0-----:R-:W-:-:S05]  /*06f0*/  @!P0 FADD R8, R7, R8 ;  /* 0x0000000807088221 */ /* 0x001fca0000000000 */
[----:B------:R-:W-:Y:S01]  /*0700*/  @!P0 STS [R5], R8 ;  /* 0x0000000805008388 */ /* 0x000fe20000000800 */
[----:B------:R-:W-:Y:S01]  /*0710*/  BAR.SYNC.DEFER_BLOCKING 0x0 ;  /* 0x0000000000007b1d */ /* 0x000fe20000010000 */
[----:B------:R-:W-:-:S05]  /*0720*/  ISETP.NE.AND P0, PT, R3, RZ, PT ;  /* 0x000000ff0300720c */ /* 0x000fca0003f05270 */
[----:B------:R-:W-:Y:S04]  /*0730*/  @!P1 LDS R2, [UR4+0x4] ;  /* 0x00000404ff029984 */ /* 0x000fe80008000800 */
[----:B------:R-:W0:Y:S02]  /*0740*/  @!P1 LDS R7, [R5] ;  /* 0x0000000005079984 */ /* 0x000e240000000800 */
[----:B0-----:R-:W-:-:S05]  /*0750*/  @!P1 FADD R2, R2, R7 ;  /* 0x0000000702029221 */ /* 0x001fca0000000000 */
[----:B------:R0:W-:Y:S01]  /*0760*/  @!P1 STS [R5], R2 ;  /* 0x0000000205009388 */ /* 0x0001e20000000800 */
[----:B------:R-:W-:Y:S06]  /*0770*/  BAR.SYNC.DEFER_BLOCKING 0x0 ;  /* 0x0000000000007b1d */ /* 0x000fec0000010000 */
[----:B------:R-:W-:Y:S05]  /*0780*/  @P0 EXIT ;  /* 0x000000000000094d */ /* 0x000fea0003800000 */
[----:B0-----:R-:W0:Y:S01]  /*0790*/  LDS R5, [UR4] ;  /* 0x00000004ff057984 */ /* 0x001e220008000800 */
[----:B------:R-:W1:Y:S02]  /*07a0*/  LDC.64 R2, c[0x0][0x380] ;  /* 0x0000e000ff027b82 */ /* 0x000e640000000a00 */
[----:B-1----:R-:W-:-:S05]  /*07b0*/  IMAD.WIDE.U32 R2, R0, 0x4, R2 ;  /* 0x0000000400027825 */ /* 0x002fca00078e0002 */
[----:B0-----:R-:W-:Y:S01]  /*07c0*/  STG.E desc[UR6][R2.64], R5 ;  /* 0x0000000502007986 */ /* 0x001fe2000c101906 */
[----:B------:R-:W-:Y:S05]  /*07d0*/  EXIT ;  /* 0x000000000000794d */ /* 0x000fea0003800000 */
.L_x_0:
[----:B------:R-:W-:-:S00]  /*07e0*/  BRA `(.L_x_0) ;  /* 0xfffffffc00fc7947 */ /* 0x000fc0000383ffff */
[----:B------:R-:W-:-:S00]  /*07f0*/  NOP ;  /* 0x0000000000007918 */ /* 0x000fc00000000000 */
        /* <DEDUP_REMOVED lines=8> */
.L_x_2:


//--------------------- .text._Z3mulPfS_S_Pi      --------------------------
	.section	.text._Z3mulPfS_S_Pi,"ax",@progbits
	.align	128
        .global         _Z3mulPfS_S_Pi
        .type           _Z3mulPfS_S_Pi,@function
        .size           _Z3mulPfS_S_Pi,(.L_x_3 - _Z3mulPfS_S_Pi)
        .other          _Z3mulPfS_S_Pi,@"STO_CUDA_ENTRY STV_DEFAULT"
_Z3mulPfS_S_Pi:
.text._Z3mulPfS_S_Pi:
[----:B------:R-:W-:Y:S08]  /*0000*/  LDC R1, c[0x0][0x37c] ;  /* 0x0000df00ff017b82 */ /* 0x000ff00000000800 */
[----:B------:R-:W0:Y:S01]  /*0010*/  LDC.64 R2, c[0x0][0x398] ;  /* 0x0000e600ff027b82 */ /* 0x000e220000000a00 */
[----:B------:R-:W0:Y:S02]  /*0020*/  LDCU.64 UR4, c[0x0][0x358] ;  /* 0x00006b00ff0477ac */ /* 0x000e240008000a00 */
[----:B0-----:R-:W2:Y:S05]  /*0030*/  LDG.E R2, desc[UR4][R2.64] ;  /* 0x0000000402027981 */ /* 0x001eaa000c1e1900 */
[----:B------:R-:W0:Y:S01]  /*0040*/  S2UR UR6, SR_CTAID.X ;  /* 0x00000000000679c3 */ /* 0x000e220000002500 */
[----:B------:R-:W0:Y:S07]  /*0050*/  S2R R0, SR_TID.X ;  /* 0x0000000000007919 */ /* 0x000e2e0000002100 */
[----:B------:R-:W0:Y:S02]  /*0060*/  LDC R9, c[0x0][0x360] ;  /* 0x0000d800ff097b82 */ /* 0x000e240000000800 */
[----:B0-----:R-:W-:-:S05]  /*0070*/  IMAD R9, R9, UR6, R0 ;  /* 0x0000000609097c24 */ /* 0x001fca000f8e0200 */
[----:B--2---:R-:W-:-:S13]  /*0080*/  ISETP.GE.AND P0, PT, R9, R2, PT ;  /* 0x000000020900720c */ /* 0x004fda0003f06270 */
[----:B------:R-:W-:Y:S05]  /*0090*/  @P0 EXIT ;  /* 0x000000000000094d */ /* 0x000fea0003800000 */
[----:B------:R-:W0:Y:S08]  /*00a0*/  LDC.64 R2, c[0x0][0x380] ;  /* 0x0000e000ff027b82 */ /* 0x000e300000000a00 */
[----:B------:R-:W1:Y:S08]  /*00b0*/  LDC.64 R4, c[0x0][0x388] ;  /* 0x0000e200ff047b82 */ /* 0x000e700000000a00 */
[----:B------:R-:W2:Y:S01]  /*00c0*/  LDC.64 R6, c[0x0][0x390] ;  /* 0x0000e400ff067b82 */ /* 0x000ea20000000a00 */
[----:B0-----:R-:W-:-:S06]  /*00d0*/  IMAD.WIDE R2, R9, 0x4, R2 ;  /* 0x0000000409027825 */ /* 0x001fcc00078e0202 */
[----:B------:R-:W3:Y:S01]  /*00e0*/  LDG.E R2, desc[UR4][R2.64] ;  /* 0x0000000402027981 */ /* 0x000ee2000c1e1900 */
[----:B-1----:R-:W-:-:S06]  /*00f0*/  IMAD.WIDE R4, R9, 0x4, R4 ;  /* 0x0000000409047825 */ /* 0x002fcc00078e0204 */
[----:B------:R-:W3:Y:S01]  /*0100*/  LDG.E R5, desc[UR4][R4.64] ;  /* 0x0000000404057981 */ /* 0x000ee2000c1e1900 */
[----:B--2---:R-:W-:-:S04]  /*0110*/  IMAD.WIDE R6, R9, 0x4, R6 ;  /* 0x0000000409067825 */ /* 0x004fc800078e0206 */
[----:B---3--:R-:W-:-:S05]  /*0120*/  FMUL R9, R2, R5 ;  /* 0x0000000502097220 */ /* 0x008fca0000400000 */
[----:B------:R-:W-:Y:S01]  /*0130*/  STG.E desc[UR4][R6.64], R9 ;  /* 0x0000000906007986 */ /* 0x000fe2000c101904 */
[----:B------:R-:W-:Y:S05]  /*0140*/  EXIT ;  /* 0x000000000000794d */ /* 0x000fea0003800000 */
.L_x_1:
        /* <DEDUP_REMOVED lines=11> */
.L_x_3:


//--------------------- .nv.shared._Z9Array_AddPfS_f --------------------------
	.section	.nv.shared._Z9Array_AddPfS_f,"aw",@nobits
	.sectionflags	@""
	.align	4
.nv.shared._Z9Array_AddPfS_f:
	.zero		5120


//--------------------- .nv.shared.reserved.0     --------------------------
	.section	.nv.shared.reserved.0,"aw",@nobits
	.weak		__nv_reservedSMEM_offset_0_alias
	.size		__nv_reservedSMEM_offset_0_alias, 0, 64
	.other		__nv_reservedSMEM_offset_0_alias,@"STO_CUDA_RESERVED_SHARED STV_DEFAULT"
__nv_reservedSMEM_offset_0_alias:
	.zero		0
	.zero		64


//--------------------- .nv.constant0._Z9Array_AddPfS_f --------------------------
	.section	.nv.constant0._Z9Array_AddPfS_f,"a",@progbits
	.sectionflags	@""
	.align	4
.nv.constant0._Z9Array_AddPfS_f:
	.zero		916


//--------------------- .nv.constant0._Z3mulPfS_S_Pi --------------------------
	.section	.nv.constant0._Z3mulPfS_S_Pi,"a",@progbits
	.sectionflags	@""
	.align	4
.nv.constant0._Z3mulPfS_S_Pi:
	.zero		928


//--------------------- SYMBOLS --------------------------

	.type		.nv.reservedSmem.offset0,@object
	.size		.nv.reservedSmem.offset0,0x4
	.type		.nv.reservedSmem.cap,@object
	.size		.nv.reservedSmem.cap,0x4
